//
// Generated by NVIDIA NVVM Compiler
//
// Compiler Build ID: CL-36424714
// Cuda compilation tools, release 13.0, V13.0.88
// Based on NVVM 20.0.0
//

.version 9.0
.target sm_100
.address_size 64

	// .globl	_Z16entrenamientoGPUiPfS_S_S_Pi

.visible .entry _Z16entrenamientoGPUiPfS_S_S_Pi(
	.param .u32 _Z16entrenamientoGPUiPfS_S_S_Pi_param_0,
	.param .u64 .ptr .align 1 _Z16entrenamientoGPUiPfS_S_S_Pi_param_1,
	.param .u64 .ptr .align 1 _Z16entrenamientoGPUiPfS_S_S_Pi_param_2,
	.param .u64 .ptr .align 1 _Z16entrenamientoGPUiPfS_S_S_Pi_param_3,
	.param .u64 .ptr .align 1 _Z16entrenamientoGPUiPfS_S_S_Pi_param_4,
	.param .u64 .ptr .align 1 _Z16entrenamientoGPUiPfS_S_S_Pi_param_5
)
{
	.reg .pred 	%p<3>;
	.reg .b32 	%r<7>;
	.reg .b32 	%f<157>;
	.reg .b64 	%rd<19>;

	ld.param.u32 	%r1, [_Z16entrenamientoGPUiPfS_S_S_Pi_param_0];
	ld.param.u64 	%rd5, [_Z16entrenamientoGPUiPfS_S_S_Pi_param_1];
	ld.param.u64 	%rd6, [_Z16entrenamientoGPUiPfS_S_S_Pi_param_2];
	ld.param.u64 	%rd7, [_Z16entrenamientoGPUiPfS_S_S_Pi_param_3];
	ld.param.u64 	%rd8, [_Z16entrenamientoGPUiPfS_S_S_Pi_param_4];
	ld.param.u64 	%rd4, [_Z16entrenamientoGPUiPfS_S_S_Pi_param_5];
	cvta.to.global.u64 	%rd9, %rd5;
	cvta.to.global.u64 	%rd10, %rd7;
	cvta.to.global.u64 	%rd11, %rd6;
	mov.u32 	%r2, %tid.x;
	mul.wide.u32 	%rd12, %r2, 4;
	add.s64 	%rd1, %rd11, %rd12;
	mul.lo.s32 	%r3, %r1, 25;
	mul.lo.s32 	%r4, %r2, 25;
	ld.global.f32 	%f2, [%rd1];
	cvta.to.global.u64 	%rd13, %rd8;
	mul.wide.u32 	%rd14, %r4, 4;
	add.s64 	%rd2, %rd9, %rd14;
	ld.global.f32 	%f3, [%rd2];
	mul.wide.s32 	%rd15, %r3, 4;
	add.s64 	%rd3, %rd10, %rd15;
	ld.global.f32 	%f4, [%rd3];
	fma.rn.f32 	%f5, %f3, %f4, %f2;
	ld.global.f32 	%f6, [%rd2+4];
	ld.global.f32 	%f7, [%rd3+4];
	fma.rn.f32 	%f8, %f6, %f7, %f5;
	ld.global.f32 	%f9, [%rd2+8];
	ld.global.f32 	%f10, [%rd3+8];
	fma.rn.f32 	%f11, %f9, %f10, %f8;
	ld.global.f32 	%f12, [%rd2+12];
	ld.global.f32 	%f13, [%rd3+12];
	fma.rn.f32 	%f14, %f12, %f13, %f11;
	ld.global.f32 	%f15, [%rd2+16];
	ld.global.f32 	%f16, [%rd3+16];
	fma.rn.f32 	%f17, %f15, %f16, %f14;
	ld.global.f32 	%f18, [%rd2+20];
	ld.global.f32 	%f19, [%rd3+20];
	fma.rn.f32 	%f20, %f18, %f19, %f17;
	ld.global.f32 	%f21, [%rd2+24];
	ld.global.f32 	%f22, [%rd3+24];
	fma.rn.f32 	%f23, %f21, %f22, %f20;
	ld.global.f32 	%f24, [%rd2+28];
	ld.global.f32 	%f25, [%rd3+28];
	fma.rn.f32 	%f26, %f24, %f25, %f23;
	ld.global.f32 	%f27, [%rd2+32];
	ld.global.f32 	%f28, [%rd3+32];
	fma.rn.f32 	%f29, %f27, %f28, %f26;
	ld.global.f32 	%f30, [%rd2+36];
	ld.global.f32 	%f31, [%rd3+36];
	fma.rn.f32 	%f32, %f30, %f31, %f29;
	ld.global.f32 	%f33, [%rd2+40];
	ld.global.f32 	%f34, [%rd3+40];
	fma.rn.f32 	%f35, %f33, %f34, %f32;
	ld.global.f32 	%f36, [%rd2+44];
	ld.global.f32 	%f37, [%rd3+44];
	fma.rn.f32 	%f38, %f36, %f37, %f35;
	ld.global.f32 	%f39, [%rd2+48];
	ld.global.f32 	%f40, [%rd3+48];
	fma.rn.f32 	%f41, %f39, %f40, %f38;
	ld.global.f32 	%f42, [%rd2+52];
	ld.global.f32 	%f43, [%rd3+52];
	fma.rn.f32 	%f44, %f42, %f43, %f41;
	ld.global.f32 	%f45, [%rd2+56];
	ld.global.f32 	%f46, [%rd3+56];
	fma.rn.f32 	%f47, %f45, %f46, %f44;
	ld.global.f32 	%f48, [%rd2+60];
	ld.global.f32 	%f49, [%rd3+60];
	fma.rn.f32 	%f50, %f48, %f49, %f47;
	ld.global.f32 	%f51, [%rd2+64];
	ld.global.f32 	%f52, [%rd3+64];
	fma.rn.f32 	%f53, %f51, %f52, %f50;
	ld.global.f32 	%f54, [%rd2+68];
	ld.global.f32 	%f55, [%rd3+68];
	fma.rn.f32 	%f56, %f54, %f55, %f53;
	ld.global.f32 	%f57, [%rd2+72];
	ld.global.f32 	%f58, [%rd3+72];
	fma.rn.f32 	%f59, %f57, %f58, %f56;
	ld.global.f32 	%f60, [%rd2+76];
	ld.global.f32 	%f61, [%rd3+76];
	fma.rn.f32 	%f62, %f60, %f61, %f59;
	ld.global.f32 	%f63, [%rd2+80];
	ld.global.f32 	%f64, [%rd3+80];
	fma.rn.f32 	%f65, %f63, %f64, %f62;
	ld.global.f32 	%f66, [%rd2+84];
	ld.global.f32 	%f67, [%rd3+84];
	fma.rn.f32 	%f68, %f66, %f67, %f65;
	ld.global.f32 	%f69, [%rd2+88];
	ld.global.f32 	%f70, [%rd3+88];
	fma.rn.f32 	%f71, %f69, %f70, %f68;
	ld.global.f32 	%f72, [%rd2+92];
	ld.global.f32 	%f73, [%rd3+92];
	fma.rn.f32 	%f74, %f72, %f73, %f71;
	ld.global.f32 	%f75, [%rd2+96];
	ld.global.f32 	%f76, [%rd3+96];
	fma.rn.f32 	%f77, %f75, %f76, %f74;
	setp.ge.f32 	%p1, %f77, 0f3F000000;
	selp.f32 	%f78, 0f3F800000, 0f00000000, %p1;
	mad.lo.s32 	%r5, %r1, 10, %r2;
	mul.wide.s32 	%rd16, %r5, 4;
	add.s64 	%rd17, %rd13, %rd16;
	ld.global.f32 	%f79, [%rd17];
	sub.f32 	%f1, %f79, %f78;
	setp.eq.f32 	%p2, %f1, 0f00000000;
	@%p2 bra 	$L__BB0_2;
	cvta.to.global.u64 	%rd18, %rd4;
	mov.b32 	%r6, 1;
	st.global.u32 	[%rd18], %r6;
	ld.global.f32 	%f80, [%rd3];
	ld.global.f32 	%f81, [%rd2];
	fma.rn.f32 	%f82, %f1, %f80, %f81;
	st.global.f32 	[%rd2], %f82;
	ld.global.f32 	%f83, [%rd3+4];
	ld.global.f32 	%f84, [%rd2+4];
	fma.rn.f32 	%f85, %f1, %f83, %f84;
	st.global.f32 	[%rd2+4], %f85;
	ld.global.f32 	%f86, [%rd3+8];
	ld.global.f32 	%f87, [%rd2+8];
	fma.rn.f32 	%f88, %f1, %f86, %f87;
	st.global.f32 	[%rd2+8], %f88;
	ld.global.f32 	%f89, [%rd3+12];
	ld.global.f32 	%f90, [%rd2+12];
	fma.rn.f32 	%f91, %f1, %f89, %f90;
	st.global.f32 	[%rd2+12], %f91;
	ld.global.f32 	%f92, [%rd3+16];
	ld.global.f32 	%f93, [%rd2+16];
	fma.rn.f32 	%f94, %f1, %f92, %f93;
	st.global.f32 	[%rd2+16], %f94;
	ld.global.f32 	%f95, [%rd3+20];
	ld.global.f32 	%f96, [%rd2+20];
	fma.rn.f32 	%f97, %f1, %f95, %f96;
	st.global.f32 	[%rd2+20], %f97;
	ld.global.f32 	%f98, [%rd3+24];
	ld.global.f32 	%f99, [%rd2+24];
	fma.rn.f32 	%f100, %f1, %f98, %f99;
	st.global.f32 	[%rd2+24], %f100;
	ld.global.f32 	%f101, [%rd3+28];
	ld.global.f32 	%f102, [%rd2+28];
	fma.rn.f32 	%f103, %f1, %f101, %f102;
	st.global.f32 	[%rd2+28], %f103;
	ld.global.f32 	%f104, [%rd3+32];
	ld.global.f32 	%f105, [%rd2+32];
	fma.rn.f32 	%f106, %f1, %f104, %f105;
	st.global.f32 	[%rd2+32], %f106;
	ld.global.f32 	%f107, [%rd3+36];
	ld.global.f32 	%f108, [%rd2+36];
	fma.rn.f32 	%f109, %f1, %f107, %f108;
	st.global.f32 	[%rd2+36], %f109;
	ld.global.f32 	%f110, [%rd3+40];
	ld.global.f32 	%f111, [%rd2+40];
	fma.rn.f32 	%f112, %f1, %f110, %f111;
	st.global.f32 	[%rd2+40], %f112;
	ld.global.f32 	%f113, [%rd3+44];
	ld.global.f32 	%f114, [%rd2+44];
	fma.rn.f32 	%f115, %f1, %f113, %f114;
	st.global.f32 	[%rd2+44], %f115;
	ld.global.f32 	%f116, [%rd3+48];
	ld.global.f32 	%f117, [%rd2+48];
	fma.rn.f32 	%f118, %f1, %f116, %f117;
	st.global.f32 	[%rd2+48], %f118;
	ld.global.f32 	%f119, [%rd3+52];
	ld.global.f32 	%f120, [%rd2+52];
	fma.rn.f32 	%f121, %f1, %f119, %f120;
	st.global.f32 	[%rd2+52], %f121;
	ld.global.f32 	%f122, [%rd3+56];
	ld.global.f32 	%f123, [%rd2+56];
	fma.rn.f32 	%f124, %f1, %f122, %f123;
	st.global.f32 	[%rd2+56], %f124;
	ld.global.f32 	%f125, [%rd3+60];
	ld.global.f32 	%f126, [%rd2+60];
	fma.rn.f32 	%f127, %f1, %f125, %f126;
	st.global.f32 	[%rd2+60], %f127;
	ld.global.f32 	%f128, [%rd3+64];
	ld.global.f32 	%f129, [%rd2+64];
	fma.rn.f32 	%f130, %f1, %f128, %f129;
	st.global.f32 	[%rd2+64], %f130;
	ld.global.f32 	%f131, [%rd3+68];
	ld.global.f32 	%f132, [%rd2+68];
	fma.rn.f32 	%f133, %f1, %f131, %f132;
	st.global.f32 	[%rd2+68], %f133;
	ld.global.f32 	%f134, [%rd3+72];
	ld.global.f32 	%f135, [%rd2+72];
	fma.rn.f32 	%f136, %f1, %f134, %f135;
	st.global.f32 	[%rd2+72], %f136;
	ld.global.f32 	%f137, [%rd3+76];
	ld.global.f32 	%f138, [%rd2+76];
	fma.rn.f32 	%f139, %f1, %f137, %f138;
	st.global.f32 	[%rd2+76], %f139;
	ld.global.f32 	%f140, [%rd3+80];
	ld.global.f32 	%f141, [%rd2+80];
	fma.rn.f32 	%f142, %f1, %f140, %f141;
	st.global.f32 	[%rd2+80], %f142;
	ld.global.f32 	%f143, [%rd3+84];
	ld.global.f32 	%f144, [%rd2+84];
	fma.rn.f32 	%f145, %f1, %f143, %f144;
	st.global.f32 	[%rd2+84], %f145;
	ld.global.f32 	%f146, [%rd3+88];
	ld.global.f32 	%f147, [%rd2+88];
	fma.rn.f32 	%f148, %f1, %f146, %f147;
	st.global.f32 	[%rd2+88], %f148;
	ld.global.f32 	%f149, [%rd3+92];
	ld.global.f32 	%f150, [%rd2+92];
	fma.rn.f32 	%f151, %f1, %f149, %f150;
	st.global.f32 	[%rd2+92], %f151;
	ld.global.f32 	%f152, [%rd3+96];
	ld.global.f32 	%f153, [%rd2+96];
	fma.rn.f32 	%f154, %f1, %f152, %f153;
	st.global.f32 	[%rd2+96], %f154;
	ld.global.f32 	%f155, [%rd1];
	add.f32 	%f156, %f1, %f155;
	st.global.f32 	[%rd1], %f156;
$L__BB0_2:
	ret;

}
	// .globl	_Z15calcularSumaGPUiPfS_S_S_
.visible .entry _Z15calcularSumaGPUiPfS_S_S_(
	.param .u32 _Z15calcularSumaGPUiPfS_S_S__param_0,
	.param .u64 .ptr .align 1 _Z15calcularSumaGPUiPfS_S_S__param_1,
	.param .u64 .ptr .align 1 _Z15calcularSumaGPUiPfS_S_S__param_2,
	.param .u64 .ptr .align 1 _Z15calcularSumaGPUiPfS_S_S__param_3,
	.param .u64 .ptr .align 1 _Z15calcularSumaGPUiPfS_S_S__param_4
)
{
	.reg .pred 	%p<2>;
	.reg .b32 	%r<6>;
	.reg .b32 	%f<78>;
	.reg .b64 	%rd<17>;

	ld.param.u32 	%r1, [_Z15calcularSumaGPUiPfS_S_S__param_0];
	ld.param.u64 	%rd1, [_Z15calcularSumaGPUiPfS_S_S__param_1];
	ld.param.u64 	%rd2, [_Z15calcularSumaGPUiPfS_S_S__param_2];
	ld.param.u64 	%rd3, [_Z15calcularSumaGPUiPfS_S_S__param_3];
	ld.param.u64 	%rd4, [_Z15calcularSumaGPUiPfS_S_S__param_4];
	cvta.to.global.u64 	%rd5, %rd2;
	mov.u32 	%r2, %tid.x;
	mul.wide.u32 	%rd6, %r2, 4;
	add.s64 	%rd7, %rd5, %rd6;
	mul.lo.s32 	%r3, %r2, 25;
	ld.global.f32 	%f1, [%rd7];
	mul.lo.s32 	%r4, %r1, 25;
	cvta.to.global.u64 	%rd8, %rd1;
	cvta.to.global.u64 	%rd9, %rd3;
	mul.wide.u32 	%rd10, %r3, 4;
	add.s64 	%rd11, %rd8, %rd10;
	ld.global.f32 	%f2, [%rd11];
	mul.wide.s32 	%rd12, %r4, 4;
	add.s64 	%rd13, %rd9, %rd12;
	ld.global.f32 	%f3, [%rd13];
	fma.rn.f32 	%f4, %f2, %f3, %f1;
	ld.global.f32 	%f5, [%rd11+4];
	ld.global.f32 	%f6, [%rd13+4];
	fma.rn.f32 	%f7, %f5, %f6, %f4;
	ld.global.f32 	%f8, [%rd11+8];
	ld.global.f32 	%f9, [%rd13+8];
	fma.rn.f32 	%f10, %f8, %f9, %f7;
	ld.global.f32 	%f11, [%rd11+12];
	ld.global.f32 	%f12, [%rd13+12];
	fma.rn.f32 	%f13, %f11, %f12, %f10;
	ld.global.f32 	%f14, [%rd11+16];
	ld.global.f32 	%f15, [%rd13+16];
	fma.rn.f32 	%f16, %f14, %f15, %f13;
	ld.global.f32 	%f17, [%rd11+20];
	ld.global.f32 	%f18, [%rd13+20];
	fma.rn.f32 	%f19, %f17, %f18, %f16;
	ld.global.f32 	%f20, [%rd11+24];
	ld.global.f32 	%f21, [%rd13+24];
	fma.rn.f32 	%f22, %f20, %f21, %f19;
	ld.global.f32 	%f23, [%rd11+28];
	ld.global.f32 	%f24, [%rd13+28];
	fma.rn.f32 	%f25, %f23, %f24, %f22;
	ld.global.f32 	%f26, [%rd11+32];
	ld.global.f32 	%f27, [%rd13+32];
	fma.rn.f32 	%f28, %f26, %f27, %f25;
	ld.global.f32 	%f29, [%rd11+36];
	ld.global.f32 	%f30, [%rd13+36];
	fma.rn.f32 	%f31, %f29, %f30, %f28;
	ld.global.f32 	%f32, [%rd11+40];
	ld.global.f32 	%f33, [%rd13+40];
	fma.rn.f32 	%f34, %f32, %f33, %f31;
	ld.global.f32 	%f35, [%rd11+44];
	ld.global.f32 	%f36, [%rd13+44];
	fma.rn.f32 	%f37, %f35, %f36, %f34;
	ld.global.f32 	%f38, [%rd11+48];
	ld.global.f32 	%f39, [%rd13+48];
	fma.rn.f32 	%f40, %f38, %f39, %f37;
	ld.global.f32 	%f41, [%rd11+52];
	ld.global.f32 	%f42, [%rd13+52];
	fma.rn.f32 	%f43, %f41, %f42, %f40;
	ld.global.f32 	%f44, [%rd11+56];
	ld.global.f32 	%f45, [%rd13+56];
	fma.rn.f32 	%f46, %f44, %f45, %f43;
	ld.global.f32 	%f47, [%rd11+60];
	ld.global.f32 	%f48, [%rd13+60];
	fma.rn.f32 	%f49, %f47, %f48, %f46;
	ld.global.f32 	%f50, [%rd11+64];
	ld.global.f32 	%f51, [%rd13+64];
	fma.rn.f32 	%f52, %f50, %f51, %f49;
	ld.global.f32 	%f53, [%rd11+68];
	ld.global.f32 	%f54, [%rd13+68];
	fma.rn.f32 	%f55, %f53, %f54, %f52;
	ld.global.f32 	%f56, [%rd11+72];
	ld.global.f32 	%f57, [%rd13+72];
	fma.rn.f32 	%f58, %f56, %f57, %f55;
	ld.global.f32 	%f59, [%rd11+76];
	ld.global.f32 	%f60, [%rd13+76];
	fma.rn.f32 	%f61, %f59, %f60, %f58;
	ld.global.f32 	%f62, [%rd11+80];
	ld.global.f32 	%f63, [%rd13+80];
	fma.rn.f32 	%f64, %f62, %f63, %f61;
	ld.global.f32 	%f65, [%rd11+84];
	ld.global.f32 	%f66, [%rd13+84];
	fma.rn.f32 	%f67, %f65, %f66, %f64;
	ld.global.f32 	%f68, [%rd11+88];
	ld.global.f32 	%f69, [%rd13+88];
	fma.rn.f32 	%f70, %f68, %f69, %f67;
	ld.global.f32 	%f71, [%rd11+92];
	ld.global.f32 	%f72, [%rd13+92];
	fma.rn.f32 	%f73, %f71, %f72, %f70;
	ld.global.f32 	%f74, [%rd11+96];
	ld.global.f32 	%f75, [%rd13+96];
	fma.rn.f32 	%f76, %f74, %f75, %f73;
	cvta.to.global.u64 	%rd14, %rd4;
	setp.gt.f32 	%p1, %f76, 0f3F000000;
	selp.f32 	%f77, 0f3F800000, 0f00000000, %p1;
	mad.lo.s32 	%r5, %r1, 10, %r2;
	mul.wide.s32 	%rd15, %r5, 4;
	add.s64 	%rd16, %rd14, %rd15;
	st.global.f32 	[%rd16], %f77;
	ret;

}


// ===== COMPILED SASS (sm_100) =====

	.target	sm_100

	.elftype	@"ET_EXEC"


//--------------------- .note.nv.tkinfo           --------------------------
	.section	.note.nv.tkinfo,"",@"SHT_NOTE"
	.sectionflags	@"SHF_NOTE_NV_TKINFO"
	.tkinfo
        /*0018*/ 	.word	0x00000002
        /*0030*/ 	.string	""
        /*0030*/ 	.string	"ptxas"
        /*0030*/ 	.string	"Cuda compilation tools, release 13.0, V13.0.88"
        /*0030*/ 	.string	"Build cuda_13.0.r13.0/compiler.36424714_0"
        /*0030*/ 	.string	"-arch sm_100 -m 64 "



//--------------------- .note.nv.cuinfo           --------------------------
	.section	.note.nv.cuinfo,"",@"SHT_NOTE"
	.sectionflags	@"SHF_NOTE_NV_CUINFO"
        /*0018*/ 	.short	0x0002
        /*001a*/ 	.short	0x0064
        /*001c*/ 	.short	0x0082
	.zero		2


//--------------------- .nv.info                  --------------------------
	.section	.nv.info,"",@"SHT_CUDA_INFO"
	.align	4


	//----- nvinfo : EIATTR_REGCOUNT
	.align		4
        /*0000*/ 	.byte	0x04, 0x2f
        /*0002*/ 	.short	(.L_1 - .L_0)
	.align		4
.L_0:
        /*0004*/ 	.word	index@(_Z16entrenamientoGPUiPfS_S_S_Pi)
        /*0008*/ 	.word	0x00000020


	//----- nvinfo : EIATTR_FRAME_SIZE
	.align		4
.L_1:
        /*000c*/ 	.byte	0x04, 0x11
        /*000e*/ 	.short	(.L_3 - .L_2)
	.align		4
.L_2:
        /*0010*/ 	.word	index@(_Z16entrenamientoGPUiPfS_S_S_Pi)
        /*0014*/ 	.word	0x00000000


	//----- nvinfo : EIATTR_REGCOUNT
	.align		4
.L_3:
        /*0018*/ 	.byte	0x04, 0x2f
        /*001a*/ 	.short	(.L_5 - .L_4)
	.align		4
.L_4:
        /*001c*/ 	.word	index@(_Z15calcularSumaGPUiPfS_S_S_)
        /*0020*/ 	.word	0x0000001e


	//----- nvinfo : EIATTR_FRAME_SIZE
	.align		4
.L_5:
        /*0024*/ 	.byte	0x04, 0x11
        /*0026*/ 	.short	(.L_7 - .L_6)
	.align		4
.L_6:
        /*0028*/ 	.word	index@(_Z15calcularSumaGPUiPfS_S_S_)
        /*002c*/ 	.word	0x00000000


	//----- nvinfo : EIATTR_MIN_STACK_SIZE
	.align		4
.L_7:
        /*0030*/ 	.byte	0x04, 0x12
        /*0032*/ 	.short	(.L_9 - .L_8)
	.align		4
.L_8:
        /*0034*/ 	.word	index@(_Z15calcularSumaGPUiPfS_S_S_)
        /*0038*/ 	.word	0x00000000


	//----- nvinfo : EIATTR_MIN_STACK_SIZE
	.align		4
.L_9:
        /*003c*/ 	.byte	0x04, 0x12
        /*003e*/ 	.short	(.L_11 - .L_10)
	.align		4
.L_10:
        /*0040*/ 	.word	index@(_Z16entrenamientoGPUiPfS_S_S_Pi)
        /*0044*/ 	.word	0x00000000
.L_11:


//--------------------- .nv.compat                --------------------------
	.section	.nv.compat,"",@"SHT_CUDA_COMPAT_INFO"
	.align	4
        /*0000*/ 	.byte	0x02, 0x09, 0x00, 0x00, 0x02, 0x02, 0x01, 0x00, 0x02, 0x05, 0x05, 0x00, 0x03, 0x07, 0x01, 0x01
        /*0010*/ 	.byte	0x02, 0x03, 0x00, 0x00, 0x02, 0x06, 0x01, 0x00, 0x04, 0x0b, 0x08, 0x00, 0x09, 0x00, 0x00, 0x00
        /*0020*/ 	.byte	0x00, 0x00, 0x00, 0x00


//--------------------- .nv.info._Z15calcularSumaGPUiPfS_S_S_ --------------------------
	.section	.nv.info._Z15calcularSumaGPUiPfS_S_S_,"",@"SHT_CUDA_INFO"
	.sectionflags	@""
	.align	4


	//----- nvinfo : EIATTR_CUDA_API_VERSION
	.align		4
        /*0000*/ 	.byte	0x04, 0x37
        /*0002*/ 	.short	(.L_13 - .L_12)
.L_12:
        /*0004*/ 	.word	0x00000082


	//----- nvinfo : EIATTR_KPARAM_INFO
	.align		4
.L_13:
        /*0008*/ 	.byte	0x04, 0x17
        /*000a*/ 	.short	(.L_15 - .L_14)
.L_14:
        /*000c*/ 	.word	0x00000000
        /*0010*/ 	.short	0x0004
        /*0012*/ 	.short	0x0020
        /*0014*/ 	.byte	0x00, 0xf5, 0x21, 0x00


	//----- nvinfo : EIATTR_KPARAM_INFO
	.align		4
.L_15:
        /*0018*/ 	.byte	0x04, 0x17
        /*001a*/ 	.short	(.L_17 - .L_16)
.L_16:
        /*001c*/ 	.word	0x00000000
        /*0020*/ 	.short	0x0003
        /*0022*/ 	.short	0x0018
        /*0024*/ 	.byte	0x00, 0xf5, 0x21, 0x00


	//----- nvinfo : EIATTR_KPARAM_INFO
	.align		4
.L_17:
        /*0028*/ 	.byte	0x04, 0x17
        /*002a*/ 	.short	(.L_19 - .L_18)
.L_18:
        /*002c*/ 	.word	0x00000000
        /*0030*/ 	.short	0x0002
        /*0032*/ 	.short	0x0010
        /*0034*/ 	.byte	0x00, 0xf5, 0x21, 0x00


	//----- nvinfo : EIATTR_KPARAM_INFO
	.align		4
.L_19:
        /*0038*/ 	.byte	0x04, 0x17
        /*003a*/ 	.short	(.L_21 - .L_20)
.L_20:
        /*003c*/ 	.word	0x00000000
        /*0040*/ 	.short	0x0001
        /*0042*/ 	.short	0x0008
        /*0044*/ 	.byte	0x00, 0xf5, 0x21, 0x00


	//----- nvinfo : EIATTR_KPARAM_INFO
	.align		4
.L_21:
        /*0048*/ 	.byte	0x04, 0x17
        /*004a*/ 	.short	(.L_23 - .L_22)
.L_22:
        /*004c*/ 	.word	0x00000000
        /*0050*/ 	.short	0x0000
        /*0052*/ 	.short	0x0000
        /*0054*/ 	.byte	0x00, 0xf0, 0x11, 0x00


	//----- nvinfo : EIATTR_SPARSE_MMA_MASK
	.align		4
.L_23:
        /*0058*/ 	.byte	0x03, 0x50
        /*005a*/ 	.short	0x0000


	//----- nvinfo : EIATTR_MAXREG_COUNT
	.align		4
        /*005c*/ 	.byte	0x03, 0x1b
        /*005e*/ 	.short	0x00ff


	//----- nvinfo : EIATTR_MERCURY_ISA_VERSION
	.align		4
        /*0060*/ 	.byte	0x03, 0x5f
        /*0062*/ 	.short	0x0101


	//----- nvinfo : EIATTR_VRC_CTA_INIT_COUNT
	.align		4
        /*0064*/ 	.byte	0x02, 0x4a
	.zero		1
	.zero		1


	//----- nvinfo : EIATTR_EXIT_INSTR_OFFSETS
	.align		4
        /*0068*/ 	.byte	0x04, 0x1c
        /*006a*/ 	.short	(.L_25 - .L_24)


	//   ....[0]....
.L_24:
        /*006c*/ 	.word	0x000005d0


	//----- nvinfo : EIATTR_CBANK_PARAM_SIZE
	.align		4
.L_25:
        /*0070*/ 	.byte	0x03, 0x19
        /*0072*/ 	.short	0x0028


	//----- nvinfo : EIATTR_PARAM_CBANK
	.align		4
        /*0074*/ 	.byte	0x04, 0x0a
        /*0076*/ 	.short	(.L_27 - .L_26)
	.align		4
.L_26:
        /*0078*/ 	.word	index@(.nv.constant0._Z15calcularSumaGPUiPfS_S_S_)
        /*007c*/ 	.short	0x0380
        /*007e*/ 	.short	0x0028


	//----- nvinfo : EIATTR_SW_WAR
	.align		4
.L_27:
        /*0080*/ 	.byte	0x04, 0x36
        /*0082*/ 	.short	(.L_29 - .L_28)
.L_28:
        /*0084*/ 	.word	0x00000008
.L_29:


//--------------------- .nv.info._Z16entrenamientoGPUiPfS_S_S_Pi --------------------------
	.section	.nv.info._Z16entrenamientoGPUiPfS_S_S_Pi,"",@"SHT_CUDA_INFO"
	.sectionflags	@""
	.align	4


	//----- nvinfo : EIATTR_CUDA_API_VERSION
	.align		4
        /*0000*/ 	.byte	0x04, 0x37
        /*0002*/ 	.short	(.L_31 - .L_30)
.L_30:
        /*0004*/ 	.word	0x00000082


	//----- nvinfo : EIATTR_KPARAM_INFO
	.align		4
.L_31:
        /*0008*/ 	.byte	0x04, 0x17
        /*000a*/ 	.short	(.L_33 - .L_32)
.L_32:
        /*000c*/ 	.word	0x00000000
        /*0010*/ 	.short	0x0005
        /*0012*/ 	.short	0x0028
        /*0014*/ 	.byte	0x00, 0xf5, 0x21, 0x00


	//----- nvinfo : EIATTR_KPARAM_INFO
	.align		4
.L_33:
        /*0018*/ 	.byte	0x04, 0x17
        /*001a*/ 	.short	(.L_35 - .L_34)
.L_34:
        /*001c*/ 	.word	0x00000000
        /*0020*/ 	.short	0x0004
        /*0022*/ 	.short	0x0020
        /*0024*/ 	.byte	0x00, 0xf5, 0x21, 0x00


	//----- nvinfo : EIATTR_KPARAM_INFO
	.align		4
.L_35:
        /*0028*/ 	.byte	0x04, 0x17
        /*002a*/ 	.short	(.L_37 - .L_36)
.L_36:
        /*002c*/ 	.word	0x00000000
        /*0030*/ 	.short	0x0003
        /*0032*/ 	.short	0x0018
        /*0034*/ 	.byte	0x00, 0xf5, 0x21, 0x00


	//----- nvinfo : EIATTR_KPARAM_INFO
	.align		4
.L_37:
        /*0038*/ 	.byte	0x04, 0x17
        /*003a*/ 	.short	(.L_39 - .L_38)
.L_38:
        /*003c*/ 	.word	0x00000000
        /*0040*/ 	.short	0x0002
        /*0042*/ 	.short	0x0010
        /*0044*/ 	.byte	0x00, 0xf5, 0x21, 0x00


	//----- nvinfo : EIATTR_KPARAM_INFO
	.align		4
.L_39:
        /*0048*/ 	.byte	0x04, 0x17
        /*004a*/ 	.short	(.L_41 - .L_40)
.L_40:
        /*004c*/ 	.word	0x00000000
        /*0050*/ 	.short	0x0001
        /*0052*/ 	.short	0x0008
        /*0054*/ 	.byte	0x00, 0xf5, 0x21, 0x00


	//----- nvinfo : EIATTR_KPARAM_INFO
	.align		4
.L_41:
        /*0058*/ 	.byte	0x04, 0x17
        /*005a*/ 	.short	(.L_43 - .L_42)
.L_42:
        /*005c*/ 	.word	0x00000000
        /*0060*/ 	.short	0x0000
        /*0062*/ 	.short	0x0000
        /*0064*/ 	.byte	0x00, 0xf0, 0x11, 0x00


	//----- nvinfo : EIATTR_SPARSE_MMA_MASK
	.align		4
.L_43:
        /*0068*/ 	.byte	0x03, 0x50
        /*006a*/ 	.short	0x0000


	//----- nvinfo : EIATTR_MAXREG_COUNT
	.align		4
        /*006c*/ 	.byte	0x03, 0x1b
        /*006e*/ 	.short	0x00ff


	//----- nvinfo : EIATTR_MERCURY_ISA_VERSION
	.align		4
        /*0070*/ 	.byte	0x03, 0x5f
        /*0072*/ 	.short	0x0101


	//----- nvinfo : EIATTR_VRC_CTA_INIT_COUNT
	.align		4
        /*0074*/ 	.byte	0x02, 0x4a
	.zero		1
	.zero		1


	//----- nvinfo : EIATTR_EXIT_INSTR_OFFSETS
	.align		4
        /*0078*/ 	.byte	0x04, 0x1c
        /*007a*/ 	.short	(.L_45 - .L_44)


	//   ....[0]....
.L_44:
        /*007c*/ 	.word	0x000005f0


	//   ....[1]....
        /*0080*/ 	.word	0x00000ca0


	//----- nvinfo : EIATTR_CBANK_PARAM_SIZE
	.align		4
.L_45:
        /*0084*/ 	.byte	0x03, 0x19
        /*0086*/ 	.short	0x0030


	//----- nvinfo : EIATTR_PARAM_CBANK
	.align		4
        /*0088*/ 	.byte	0x04, 0x0a
        /*008a*/ 	.short	(.L_47 - .L_46)
	.align		4
.L_46:
        /*008c*/ 	.word	index@(.nv.constant0._Z16entrenamientoGPUiPfS_S_S_Pi)
        /*0090*/ 	.short	0x0380
        /*0092*/ 	.short	0x0030


	//----- nvinfo : EIATTR_SW_WAR
	.align		4
.L_47:
        /*0094*/ 	.byte	0x04, 0x36
        /*0096*/ 	.short	(.L_49 - .L_48)
.L_48:
        /*0098*/ 	.word	0x00000008
.L_49:


//--------------------- .nv.callgraph             --------------------------
	.section	.nv.callgraph,"",@"SHT_CUDA_CALLGRAPH"
	.align	4
	.sectionentsize	8
	.align		4
        /*0000*/ 	.word	0x00000000
	.align		4
        /*0004*/ 	.word	0xffffffff
	.align		4
        /*0008*/ 	.word	0x00000000
	.align		4
        /*000c*/ 	.word	0xfffffffe
	.align		4
        /*0010*/ 	.word	0x00000000
	.align		4
        /*0014*/ 	.word	0xfffffffd
	.align		4
        /*0018*/ 	.word	0x00000000
	.align		4
        /*001c*/ 	.word	0xfffffffc


//--------------------- .text._Z15calcularSumaGPUiPfS_S_S_ --------------------------
	.section	.text._Z15calcularSumaGPUiPfS_S_S_,"ax",@progbits
	.align	128
        .global         _Z15calcularSumaGPUiPfS_S_S_
        .type           _Z15calcularSumaGPUiPfS_S_S_,@function
        .size           _Z15calcularSumaGPUiPfS_S_S_,(.L_x_2 - _Z15calcularSumaGPUiPfS_S_S_)
        .other          _Z15calcularSumaGPUiPfS_S_S_,@"STO_CUDA_ENTRY STV_DEFAULT"
_Z15calcularSumaGPUiPfS_S_S_:
.text._Z15calcularSumaGPUiPfS_S_S_:
[----:B------:R-:W-:Y:S01]  /*0000*/  LDC R1, c[0x0][0x37c] ;  /* 0x0000df00ff017b82 */ /* 0x000fe20000000800 */
[----:B------:R-:W0:Y:S07]  /*0010*/  S2R R6, SR_TID.X ;  /* 0x0000000000067919 */ /* 0x000e2e0000002100 */
[----:B------:R-:W1:Y:S01]  /*0020*/  LDC R9, c[0x0][0x380] ;  /* 0x0000e000ff097b82 */ /* 0x000e620000000800 */
[----:B------:R-:W2:Y:S07]  /*0030*/  LDCU.64 UR4, c[0x0][0x358] ;  /* 0x00006b00ff0477ac */ /* 0x000eae0008000a00 */
[----:B------:R-:W3:Y:S08]  /*0040*/  LDC.64 R10, c[0x0][0x390] ;  /* 0x0000e400ff0a7b82 */ /* 0x000ef00000000a00 */
[----:B------:R-:W4:Y:S08]  /*0050*/  LDC.64 R4, c[0x0][0x388] ;  /* 0x0000e200ff047b82 */ /* 0x000f300000000a00 */
[----:B------:R-:W5:Y:S01]  /*0060*/  LDC.64 R2, c[0x0][0x398] ;  /* 0x0000e600ff027b82 */ /* 0x000f620000000a00 */
[----:B-1----:R-:W-:-:S02]  /*0070*/  IMAD R13, R9, 0x19, RZ ;  /* 0x00000019090d7824 */ /* 0x002fc400078e02ff */
[C---:B0-----:R-:W-:Y:S02]  /*0080*/  IMAD R7, R6.reuse, 0x19, RZ ;  /* 0x0000001906077824 */ /* 0x041fe400078e02ff */
[----:B---3--:R-:W-:-:S05]  /*0090*/  IMAD.WIDE.U32 R10, R6, 0x4, R10 ;  /* 0x00000004060a7825 */ /* 0x008fca00078e000a */
[----:B--2---:R-:W2:Y:S01]  /*00a0*/  LDG.E R18, desc[UR4][R10.64] ;  /* 0x000000040a127981 */ /* 0x004ea2000c1e1900 */
[----:B----4-:R-:W-:-:S05]  /*00b0*/  IMAD.WIDE.U32 R4, R7, 0x4, R4 ;  /* 0x0000000407047825 */ /* 0x010fca00078e0004 */
[----:B------:R-:W2:Y:S01]  /*00c0*/  LDG.E R21, desc[UR4][R4.64] ;  /* 0x0000000404157981 */ /* 0x000ea2000c1e1900 */
[----:B-----5:R-:W-:-:S03]  /*00d0*/  IMAD.WIDE R2, R13, 0x4, R2 ;  /* 0x000000040d027825 */ /* 0x020fc600078e0202 */
[----:B------:R-:W3:Y:S04]  /*00e0*/  LDG.E R27, desc[UR4][R4.64+0x4] ;  /* 0x00000404041b7981 */ /* 0x000ee8000c1e1900 */
[----:B------:R-:W2:Y:S04]  /*00f0*/  LDG.E R20, desc[UR4][R2.64] ;  /* 0x0000000402147981 */ /* 0x000ea8000c1e1900 */
[----:B------:R-:W3:Y:S04]  /*0100*/  LDG.E R24, desc[UR4][R2.64+0x4] ;  /* 0x0000040402187981 */ /* 0x000ee8000c1e1900 */
[----:B------:R-:W4:Y:S04]  /*0110*/  LDG.E R16, desc[UR4][R4.64+0x8] ;  /* 0x0000080404107981 */ /* 0x000f28000c1e1900 */
[----:B------:R-:W4:Y:S04]  /*0120*/  LDG.E R19, desc[UR4][R2.64+0x8] ;  /* 0x0000080402137981 */ /* 0x000f28000c1e1900 */
[----:B------:R-:W5:Y:S04]  /*0130*/  LDG.E R0, desc[UR4][R4.64+0xc] ;  /* 0x00000c0404007981 */ /* 0x000f68000c1e1900 */
        /* <DEDUP_REMOVED lines=11> */
[----:B------:R-:W5:Y:S01]  /*01f0*/  LDG.E R23, desc[UR4][R2.64+0x24] ;  /* 0x0000240402177981 */ /* 0x000f62000c1e1900 */
[----:B--2---:R-:W-:-:S03]  /*0200*/  FFMA R18, R21, R20, R18 ;  /* 0x0000001415127223 */ /* 0x004fc60000000012 */
[----:B------:R-:W2:Y:S01]  /*0210*/  LDG.E R20, desc[UR4][R4.64+0x24] ;  /* 0x0000240404147981 */ /* 0x000ea2000c1e1900 */
[----:B---3--:R-:W-:-:S03]  /*0220*/  FFMA R27, R27, R24, R18 ;  /* 0x000000181b1b7223 */ /* 0x008fc60000000012 */
[----:B------:R-:W3:Y:S04]  /*0230*/  LDG.E R18, desc[UR4][R4.64+0x28] ;  /* 0x0000280404127981 */ /* 0x000ee8000c1e1900 */
[----:B------:R-:W3:Y:S01]  /*0240*/  LDG.E R21, desc[UR4][R2.64+0x28] ;  /* 0x0000280402157981 */ /* 0x000ee2000c1e1900 */
[----:B----4-:R-:W-:-:S03]  /*0250*/  FFMA R27, R16, R19, R27 ;  /* 0x00000013101b7223 */ /* 0x010fc6000000001b */
[----:B------:R-:W4:Y:S04]  /*0260*/  LDG.E R16, desc[UR4][R4.64+0x2c] ;  /* 0x00002c0404107981 */ /* 0x000f28000c1e1900 */
[----:B------:R-:W4:Y:S01]  /*0270*/  LDG.E R19, desc[UR4][R2.64+0x2c] ;  /* 0x00002c0402137981 */ /* 0x000f22000c1e1900 */
[----:B-----5:R-:W-:-:S03]  /*0280*/  FFMA R27, R0, R15, R27 ;  /* 0x0000000f001b7223 */ /* 0x020fc6000000001b */
[----:B------:R-:W5:Y:S04]  /*0290*/  LDG.E R0, desc[UR4][R4.64+0x30] ;  /* 0x0000300404007981 */ /* 0x000f68000c1e1900 */
[----:B------:R-:W5:Y:S01]  /*02a0*/  LDG.E R15, desc[UR4][R2.64+0x30] ;  /* 0x00003004020f7981 */ /* 0x000f62000c1e1900 */
[----:B------:R-:W-:-:S03]  /*02b0*/  FFMA R27, R12, R13, R27 ;  /* 0x0000000d0c1b7223 */ /* 0x000fc6000000001b */
        /* <DEDUP_REMOVED lines=14> */
[----:B--2---:R-:W-:-:S03]  /*03a0*/  FFMA R27, R20, R23, R27 ;  /* 0x00000017141b7223 */ /* 0x004fc6000000001b */
[----:B------:R-:W2:Y:S04]  /*03b0*/  LDG.E R20, desc[UR4][R4.64+0x48] ;  /* 0x0000480404147981 */ /* 0x000ea8000c1e1900 */
        /* <DEDUP_REMOVED lines=15> */
[----:B------:R-:W5:Y:S04]  /*04b0*/  LDG.E R11, desc[UR4][R2.64+0x5c] ;  /* 0x00005c04020b7981 */ /* 0x000f68000c1e1900 */
[----:B------:R-:W5:Y:S04]  /*04c0*/  LDG.E R24, desc[UR4][R4.64+0x60] ;  /* 0x0000600404187981 */ /* 0x000f68000c1e1900 */
[----:B------:R-:W5:Y:S01]  /*04d0*/  LDG.E R27, desc[UR4][R2.64+0x60] ;  /* 0x00006004021b7981 */ /* 0x000f62000c1e1900 */
[----:B------:R-:W-:-:S04]  /*04e0*/  FFMA R7, R7, R8, R26 ;  /* 0x0000000807077223 */ /* 0x000fc8000000001a */
[----:B------:R-:W-:-:S04]  /*04f0*/  FFMA R7, R14, R17, R7 ;  /* 0x000000110e077223 */ /* 0x000fc80000000007 */
[----:B------:R-:W-:Y:S01]  /*0500*/  FFMA R7, R22, R25, R7 ;  /* 0x0000001916077223 */ /* 0x000fe20000000007 */
[----:B------:R-:W-:-:S03]  /*0510*/  IMAD R9, R9, 0xa, R6 ;  /* 0x0000000a09097824 */ /* 0x000fc600078e0206 */
[----:B--2---:R-:W-:-:S04]  /*0520*/  FFMA R7, R20, R23, R7 ;  /* 0x0000001714077223 */ /* 0x004fc80000000007 */
[----:B---3--:R-:W-:Y:S02]  /*0530*/  FFMA R18, R18, R21, R7 ;  /* 0x0000001512127223 */ /* 0x008fe40000000007 */
[----:B------:R-:W0:Y:S02]  /*0540*/  LDC.64 R20, c[0x0][0x3a0] ;  /* 0x0000e800ff147b82 */ /* 0x000e240000000a00 */
[----:B----4-:R-:W-:-:S04]  /*0550*/  FFMA R19, R19, R16, R18 ;  /* 0x0000001013137223 */ /* 0x010fc80000000012 */
[----:B-----5:R-:W-:-:S04]  /*0560*/  FFMA R15, R0, R15, R19 ;  /* 0x0000000f000f7223 */ /* 0x020fc80000000013 */
[----:B------:R-:W-:-:S04]  /*0570*/  FFMA R13, R12, R13, R15 ;  /* 0x0000000d0c0d7223 */ /* 0x000fc8000000000f */
[----:B------:R-:W-:Y:S01]  /*0580*/  FFMA R11, R10, R11, R13 ;  /* 0x0000000b0a0b7223 */ /* 0x000fe2000000000d */
[----:B0-----:R-:W-:-:S04]  /*0590*/  IMAD.WIDE R20, R9, 0x4, R20 ;  /* 0x0000000409147825 */ /* 0x001fc800078e0214 */
[----:B------:R-:W-:-:S05]  /*05a0*/  FFMA R11, R24, R27, R11 ;  /* 0x0000001b180b7223 */ /* 0x000fca000000000b */
[----:B------:R-:W-:-:S05]  /*05b0*/  FSET.BF.GT.AND R11, R11, 0.5, PT ;  /* 0x3f0000000b0b780a */ /* 0x000fca0003804000 */
[----:B------:R-:W-:Y:S01]  /*05c0*/  STG.E desc[UR4][R20.64], R11 ;  /* 0x0000000b14007986 */ /* 0x000fe2000c101904 */
[----:B------:R-:W-:Y:S05]  /*05d0*/  EXIT ;  /* 0x000000000000794d */ /* 0x000fea0003800000 */
.L_x_0:
[----:B------:R-:W-:-:S00]  /*05e0*/  BRA `(.L_x_0) ;  /* 0xfffffffc00fc7947 */ /* 0x000fc0000383ffff */
[----:B------:R-:W-:-:S00]  /*05f0*/  NOP ;  /* 0x0000000000007918 */ /* 0x000fc00000000000 */
        /* <DEDUP_REMOVED lines=8> */
.L_x_2:


//--------------------- .text._Z16entrenamientoGPUiPfS_S_S_Pi --------------------------
	.section	.text._Z16entrenamientoGPUiPfS_S_S_Pi,"ax",@progbits
	.align	128
        .global         _Z16entrenamientoGPUiPfS_S_S_Pi
        .type           _Z16entrenamientoGPUiPfS_S_S_Pi,@function
        .size           _Z16entrenamientoGPUiPfS_S_S_Pi,(.L_x_3 - _Z16entrenamientoGPUiPfS_S_S_Pi)
        .other          _Z16entrenamientoGPUiPfS_S_S_Pi,@"STO_CUDA_ENTRY STV_DEFAULT"
_Z16entrenamientoGPUiPfS_S_S_Pi:
.text._Z16entrenamientoGPUiPfS_S_S_Pi:
        /* <DEDUP_REMOVED lines=57> */
[----:B------:R-:W3:Y:S01]  /*0390*/  LDG.E R18, desc[UR4][R4.64+0x44] ;  /* 0x0000440404127981 */ /* 0x000ee2000c1e1900 */
[----:B----4-:R-:W-:-:S03]  /*03a0*/  FFMA R25, R22, R25, R21 ;  /* 0x0000001916197223 */ /* 0x010fc60000000015 */
[----:B------:R-:W3:Y:S04]  /*03b0*/  LDG.E R21, desc[UR4][R6.64+0x44] ;  /* 0x0000440406157981 */ /* 0x000ee8000c1e1900 */
[----:B------:R-:W4:Y:S01]  /*03c0*/  LDG.E R22, desc[UR4][R4.64+0x4c] ;  /* 0x00004c0404167981 */ /* 0x000f22000c1e1900 */
[----:B-----5:R-:W-:-:S03]  /*03d0*/  FFMA R25, R20, R23, R25 ;  /* 0x0000001714197223 */ /* 0x020fc60000000019 */
[----:B------:R-:W5:Y:S04]  /*03e0*/  LDG.E R20, desc[UR4][R4.64+0x48] ;  /* 0x0000480404147981 */ /* 0x000f68000c1e1900 */
[----:B------:R-:W5:Y:S01]  /*03f0*/  LDG.E R23, desc[UR4][R6.64+0x48] ;  /* 0x0000480406177981 */ /* 0x000f62000c1e1900 */
[----:B------:R-:W-:-:S03]  /*0400*/  FFMA R27, R8, R9, R25 ;  /* 0x00000009081b7223 */ /* 0x000fc60000000019 */
[----:B------:R-:W4:Y:S01]  /*0410*/  LDG.E R25, desc[UR4][R6.64+0x4c] ;  /* 0x00004c0406197981 */ /* 0x000f22000c1e1900 */
[----:B------:R-:W0:Y:S01]  /*0420*/  LDC.64 R8, c[0x0][0x3a0] ;  /* 0x0000e800ff087b82 */ /* 0x000e220000000a00 */
[----:B------:R-:W-:Y:S02]  /*0430*/  FFMA R27, R10, R13, R27 ;  /* 0x0000000d0a1b7223 */ /* 0x000fe4000000001b */
[----:B------:R-:W4:Y:S04]  /*0440*/  LDG.E R10, desc[UR4][R4.64+0x50] ;  /* 0x00005004040a7981 */ /* 0x000f28000c1e1900 */
[----:B------:R-:W4:Y:S01]  /*0450*/  LDG.E R13, desc[UR4][R6.64+0x50] ;  /* 0x00005004060d7981 */ /* 0x000f22000c1e1900 */
[----:B------:R-:W-:-:S03]  /*0460*/  FFMA R27, R12, R15, R27 ;  /* 0x0000000f0c1b7223 */ /* 0x000fc6000000001b */
[----:B------:R-:W4:Y:S04]  /*0470*/  LDG.E R12, desc[UR4][R4.64+0x54] ;  /* 0x00005404040c7981 */ /* 0x000f28000c1e1900 */
[----:B------:R-:W4:Y:S01]  /*0480*/  LDG.E R15, desc[UR4][R6.64+0x54] ;  /* 0x00005404060f7981 */ /* 0x000f22000c1e1900 */
[----:B------:R-:W-:-:S03]  /*0490*/  FFMA R27, R14, R17, R27 ;  /* 0x000000110e1b7223 */ /* 0x000fc6000000001b */
[----:B------:R-:W4:Y:S04]  /*04a0*/  LDG.E R14, desc[UR4][R4.64+0x58] ;  /* 0x00005804040e7981 */ /* 0x000f28000c1e1900 */
[----:B------:R-:W4:Y:S01]  /*04b0*/  LDG.E R17, desc[UR4][R6.64+0x58] ;  /* 0x0000580406117981 */ /* 0x000f22000c1e1900 */
[----:B------:R-:W-:-:S03]  /*04c0*/  IMAD R29, R0, 0xa, R11 ;  /* 0x0000000a001d7824 */ /* 0x000fc600078e020b */
[----:B------:R-:W4:Y:S04]  /*04d0*/  LDG.E R0, desc[UR4][R4.64+0x60] ;  /* 0x0000600404007981 */ /* 0x000f28000c1e1900 */
[----:B------:R-:W4:Y:S01]  /*04e0*/  LDG.E R11, desc[UR4][R6.64+0x60] ;  /* 0x00006004060b7981 */ /* 0x000f22000c1e1900 */
[----:B0-----:R-:W-:-:S06]  /*04f0*/  IMAD.WIDE R8, R29, 0x4, R8 ;  /* 0x000000041d087825 */ /* 0x001fcc00078e0208 */
[----:B------:R-:W4:Y:S01]  /*0500*/  LDG.E R8, desc[UR4][R8.64] ;  /* 0x0000000408087981 */ /* 0x000f22000c1e1900 */
[----:B--2---:R-:W-:-:S03]  /*0510*/  FFMA R27, R16, R19, R27 ;  /* 0x00000013101b7223 */ /* 0x004fc6000000001b */
[----:B------:R-:W2:Y:S04]  /*0520*/  LDG.E R16, desc[UR4][R4.64+0x5c] ;  /* 0x00005c0404107981 */ /* 0x000ea8000c1e1900 */
[----:B------:R-:W2:Y:S01]  /*0530*/  LDG.E R19, desc[UR4][R6.64+0x5c] ;  /* 0x00005c0406137981 */ /* 0x000ea2000c1e1900 */
[----:B---3--:R-:W-:-:S04]  /*0540*/  FFMA R21, R18, R21, R27 ;  /* 0x0000001512157223 */ /* 0x008fc8000000001b */
[----:B-----5:R-:W-:-:S04]  /*0550*/  FFMA R21, R20, R23, R21 ;  /* 0x0000001714157223 */ /* 0x020fc80000000015 */
[----:B----4-:R-:W-:-:S04]  /*0560*/  FFMA R21, R22, R25, R21 ;  /* 0x0000001916157223 */ /* 0x010fc80000000015 */
[----:B------:R-:W-:-:S04]  /*0570*/  FFMA R13, R10, R13, R21 ;  /* 0x0000000d0a0d7223 */ /* 0x000fc80000000015 */
[----:B------:R-:W-:-:S04]  /*0580*/  FFMA R13, R12, R15, R13 ;  /* 0x0000000f0c0d7223 */ /* 0x000fc8000000000d */
[----:B------:R-:W-:-:S04]  /*0590*/  FFMA R13, R14, R17, R13 ;  /* 0x000000110e0d7223 */ /* 0x000fc8000000000d */
[----:B--2---:R-:W-:-:S04]  /*05a0*/  FFMA R13, R16, R19, R13 ;  /* 0x00000013100d7223 */ /* 0x004fc8000000000d */
[----:B------:R-:W-:-:S05]  /*05b0*/  FFMA R0, R0, R11, R13 ;  /* 0x0000000b00007223 */ /* 0x000fca000000000d */
[----:B------:R-:W-:-:S05]  /*05c0*/  FSET.BF.GE.AND R11, R0, 0.5, PT ;  /* 0x3f000000000b780a */ /* 0x000fca0003806000 */
[----:B------:R-:W-:-:S05]  /*05d0*/  FADD R0, -R11, R8 ;  /* 0x000000080b007221 */ /* 0x000fca0000000100 */
[----:B------:R-:W-:-:S13]  /*05e0*/  FSETP.NEU.AND P0, PT, R0, RZ, PT ;  /* 0x000000ff0000720b */ /* 0x000fda0003f0d000 */
[----:B------:R-:W-:Y:S05]  /*05f0*/  @!P0 EXIT ;  /* 0x000000000000894d */ /* 0x000fea0003800000 */
[----:B------:R-:W0:Y:S01]  /*0600*/  LDC.64 R8, c[0x0][0x3a8] ;  /* 0x0000ea00ff087b82 */ /* 0x000e220000000a00 */
[----:B------:R-:W-:-:S05]  /*0610*/  HFMA2 R19, -RZ, RZ, 0, 5.9604644775390625e-08 ;  /* 0x00000001ff137431 */ /* 0x000fca00000001ff */
[----:B0-----:R0:W-:Y:S04]  /*0620*/  STG.E desc[UR4][R8.64], R19 ;  /* 0x0000001308007986 */ /* 0x0011e8000c101904 */
[----:B------:R-:W2:Y:S04]  /*0630*/  LDG.E R11, desc[UR4][R6.64] ;  /* 0x00000004060b7981 */ /* 0x000ea8000c1e1900 */
[----:B------:R-:W2:Y:S04]  /*0640*/  LDG.E R13, desc[UR4][R4.64] ;  /* 0x00000004040d7981 */ /* 0x000ea8000c1e1900 */
[----:B------:R-:W3:Y:S04]  /*0650*/  LDG.E R15, desc[UR4][R4.64+0x4] ;  /* 0x00000404040f7981 */ /* 0x000ee8000c1e1900 */
[----:B------:R-:W4:Y:S01]  /*0660*/  LDG.E R17, desc[UR4][R4.64+0x8] ;  /* 0x0000080404117981 */ /* 0x000f22000c1e1900 */
[----:B--2---:R-:W-:-:S05]  /*0670*/  FFMA R11, R0, R11, R13 ;  /* 0x0000000b000b7223 */ /* 0x004fca000000000d */
[----:B------:R1:W-:Y:S04]  /*0680*/  STG.E desc[UR4][R4.64], R11 ;  /* 0x0000000b04007986 */ /* 0x0003e8000c101904 */
[----:B------:R-:W3:Y:S02]  /*0690*/  LDG.E R13, desc[UR4][R6.64+0x4] ;  /* 0x00000404060d7981 */ /* 0x000ee4000c1e1900 */
[----:B---3--:R-:W-:-:S05]  /*06a0*/  FFMA R13, R0, R13, R15 ;  /* 0x0000000d000d7223 */ /* 0x008fca000000000f */
[----:B------:R2:W-:Y:S04]  /*06b0*/  STG.E desc[UR4][R4.64+0x4], R13 ;  /* 0x0000040d04007986 */ /* 0x0005e8000c101904 */
[----:B------:R-:W4:Y:S02]  /*06c0*/  LDG.E R15, desc[UR4][R6.64+0x8] ;  /* 0x00000804060f7981 */ /* 0x000f24000c1e1900 */
[C---:B----4-:R-:W-:Y:S02]  /*06d0*/  FFMA R15, R0.reuse, R15, R17 ;  /* 0x0000000f000f7223 */ /* 0x050fe40000000011 */
[----:B------:R-:W3:Y:S04]  /*06e0*/  LDG.E R17, desc[UR4][R4.64+0xc] ;  /* 0x00000c0404117981 */ /* 0x000ee8000c1e1900 */
[----:B------:R4:W-:Y:S04]  /*06f0*/  STG.E desc[UR4][R4.64+0x8], R15 ;  /* 0x0000080f04007986 */ /* 0x0009e8000c101904 */
[----:B0-----:R-:W3:Y:S02]  /*0700*/  LDG.E R9, desc[UR4][R6.64+0xc] ;  /* 0x00000c0406097981 */ /* 0x001ee4000c1e1900 */
[----:B---3--:R-:W-:-:S02]  /*0710*/  FFMA R9, R0, R9, R17 ;  /* 0x0000000900097223 */ /* 0x008fc40000000011 */
[----:B------:R-:W3:Y:S04]  /*0720*/  LDG.E R17, desc[UR4][R4.64+0x10] ;  /* 0x0000100404117981 */ /* 0x000ee8000c1e1900 */
[----:B------:R0:W-:Y:S04]  /*0730*/  STG.E desc[UR4][R4.64+0xc], R9 ;  /* 0x00000c0904007986 */ /* 0x0001e8000c101904 */
[----:B-1----:R-:W3:Y:S02]  /*0740*/  LDG.E R11, desc[UR4][R6.64+0x10] ;  /* 0x00001004060b7981 */ /* 0x002ee4000c1e1900 */
[----:B---3--:R-:W-:-:S02]  /*0750*/  FFMA R11, R0, R11, R17 ;  /* 0x0000000b000b7223 */ /* 0x008fc40000000011 */
[----:B------:R-:W3:Y:S04]  /*0760*/  LDG.E R17, desc[UR4][R4.64+0x14] ;  /* 0x0000140404117981 */ /* 0x000ee8000c1e1900 */
[----:B------:R1:W-:Y:S04]  /*0770*/  STG.E desc[UR4][R4.64+0x10], R11 ;  /* 0x0000100b04007986 */ /* 0x0003e8000c101904 */
[----:B--2---:R-:W3:Y:S02]  /*0780*/  LDG.E R13, desc[UR4][R6.64+0x14] ;  /* 0x00001404060d7981 */ /* 0x004ee4000c1e1900 */
[----:B---3--:R-:W-:-:S02]  /*0790*/  FFMA R13, R0, R13, R17 ;  /* 0x0000000d000d7223 */ /* 0x008fc40000000011 */
[----:B------:R-:W2:Y:S04]  /*07a0*/  LDG.E R17, desc[UR4][R4.64+0x18] ;  /* 0x0000180404117981 */ /* 0x000ea8000c1e1900 */
[----:B------:R3:W-:Y:S04]  /*07b0*/  STG.E desc[UR4][R4.64+0x14], R13 ;  /* 0x0000140d04007986 */ /* 0x0007e8000c101904 */
[----:B----4-:R-:W2:Y:S02]  /*07c0*/  LDG.E R15, desc[UR4][R6.64+0x18] ;  /* 0x00001804060f7981 */ /* 0x010ea4000c1e1900 */
[----:B--2---:R-:W-:-:S02]  /*07d0*/  FFMA R15, R0, R15, R17 ;  /* 0x0000000f000f7223 */ /* 0x004fc40000000011 */
[----:B------:R-:W2:Y:S04]  /*07e0*/  LDG.E R17, desc[UR4][R4.64+0x1c] ;  /* 0x00001c0404117981 */ /* 0x000ea8000c1e1900 */
[----:B------:R4:W-:Y:S04]  /*07f0*/  STG.E desc[UR4][R4.64+0x18], R15 ;  /* 0x0000180f04007986 */ /* 0x0009e8000c101904 */
[----:B0-----:R-:W2:Y:S02]  /*0800*/  LDG.E R9, desc[UR4][R6.64+0x1c] ;  /* 0x00001c0406097981 */ /* 0x001ea4000c1e1900 */
[----:B--2---:R-:W-:-:S02]  /*0810*/  FFMA R9, R0, R9, R17 ;  /* 0x0000000900097223 */ /* 0x004fc40000000011 */
[----:B------:R-:W2:Y:S04]  /*0820*/  LDG.E R17, desc[UR4][R4.64+0x20] ;  /* 0x0000200404117981 */ /* 0x000ea8000c1e1900 */
[----:B------:R0:W-:Y:S04]  /*0830*/  STG.E desc[UR4][R4.64+0x1c], R9 ;  /* 0x00001c0904007986 */ /* 0x0001e8000c101904 */
[----:B-1----:R-:W2:Y:S02]  /*0840*/  LDG.E R11, desc[UR4][R6.64+0x20] ;  /* 0x00002004060b7981 */ /* 0x002ea4000c1e1900 */
[----:B--2---:R-:W-:-:S02]  /*0850*/  FFMA R11, R0, R11, R17 ;  /* 0x0000000b000b7223 */ /* 0x004fc40000000011 */
[----:B------:R-:W2:Y:S04]  /*0860*/  LDG.E R17, desc[UR4][R4.64+0x24] ;  /* 0x0000240404117981 */ /* 0x000ea8000c1e1900 */
[----:B------:R1:W-:Y:S04]  /*0870*/  STG.E desc[UR4][R4.64+0x20], R11 ;  /* 0x0000200b04007986 */ /* 0x0003e8000c101904 */
[----:B---3--:R-:W2:Y:S02]  /*0880*/  LDG.E R13, desc[UR4][R6.64+0x24] ;  /* 0x00002404060d7981 */ /* 0x008ea4000c1e1900 */
[----:B--2---:R-:W-:-:S02]  /*0890*/  FFMA R13, R0, R13, R17 ;  /* 0x0000000d000d7223 */ /* 0x004fc40000000011 */
        /* <DEDUP_REMOVED lines=53> */
[----:B------:R-:W-:Y:S04]  /*0bf0*/  STG.E desc[UR4][R4.64+0x58], R15 ;  /* 0x0000580f04007986 */ /* 0x000fe8000c101904 */
[----:B0-----:R-:W2:Y:S02]  /*0c00*/  LDG.E R9, desc[UR4][R6.64+0x5c] ;  /* 0x00005c0406097981 */ /* 0x001ea4000c1e1900 */
[----:B--2---:R-:W-:-:S02]  /*0c10*/  FFMA R9, R0, R9, R17 ;  /* 0x0000000900097223 */ /* 0x004fc40000000011 */
[----:B------:R-:W2:Y:S04]  /*0c20*/  LDG.E R17, desc[UR4][R4.64+0x60] ;  /* 0x0000600404117981 */ /* 0x000ea8000c1e1900 */
[----:B------:R-:W-:Y:S04]  /*0c30*/  STG.E desc[UR4][R4.64+0x5c], R9 ;  /* 0x00005c0904007986 */ /* 0x000fe8000c101904 */
[----:B-1----:R-:W2:Y:S02]  /*0c40*/  LDG.E R11, desc[UR4][R6.64+0x60] ;  /* 0x00006004060b7981 */ /* 0x002ea4000c1e1900 */
[----:B--2---:R-:W-:-:S05]  /*0c50*/  FFMA R11, R0, R11, R17 ;  /* 0x0000000b000b7223 */ /* 0x004fca0000000011 */
[----:B------:R-:W-:Y:S04]  /*0c60*/  STG.E desc[UR4][R4.64+0x60], R11 ;  /* 0x0000600b04007986 */ /* 0x000fe8000c101904 */
[----:B---3--:R-:W2:Y:S02]  /*0c70*/  LDG.E R13, desc[UR4][R2.64] ;  /* 0x00000004020d7981 */ /* 0x008ea4000c1e1900 */
[----:B--2---:R-:W-:-:S05]  /*0c80*/  FADD R13, R0, R13 ;  /* 0x0000000d000d7221 */ /* 0x004fca0000000000 */
[----:B------:R-:W-:Y:S01]  /*0c90*/  STG.E desc[UR4][R2.64], R13 ;  /* 0x0000000d02007986 */ /* 0x000fe2000c101904 */
[----:B------:R-:W-:Y:S05]  /*0ca0*/  EXIT ;  /* 0x000000000000794d */ /* 0x000fea0003800000 */
.L_x_1:
        /* <DEDUP_REMOVED lines=13> */
.L_x_3:


//--------------------- .nv.shared.reserved.0     --------------------------
	.section	.nv.shared.reserved.0,"aw",@nobits
	.weak		__nv_reservedSMEM_offset_0_alias
	.size		__nv_reservedSMEM_offset_0_alias, 0, 64
	.other		__nv_reservedSMEM_offset_0_alias,@"STO_CUDA_RESERVED_SHARED STV_DEFAULT"
__nv_reservedSMEM_offset_0_alias:
	.zero		0
	.zero		64


//--------------------- .nv.constant0._Z15calcularSumaGPUiPfS_S_S_ --------------------------
	.section	.nv.constant0._Z15calcularSumaGPUiPfS_S_S_,"a",@progbits
	.sectionflags	@""
	.align	4
.nv.constant0._Z15calcularSumaGPUiPfS_S_S_:
	.zero		936


//--------------------- .nv.constant0._Z16entrenamientoGPUiPfS_S_S_Pi --------------------------
	.section	.nv.constant0._Z16entrenamientoGPUiPfS_S_S_Pi,"a",@progbits
	.sectionflags	@""
	.align	4
.nv.constant0._Z16entrenamientoGPUiPfS_S_S_Pi:
	.zero		944


//--------------------- SYMBOLS --------------------------

	.type		.nv.reservedSmem.offset0,@object
	.size		.nv.reservedSmem.offset0,0x4
